//
// Generated by NVIDIA NVVM Compiler
//
// Compiler Build ID: CL-36424714
// Cuda compilation tools, release 13.0, V13.0.88
// Based on NVVM 20.0.0
//

.version 9.0
.target sm_100
.address_size 64

	// .globl	_Z15generate_pointsPfS_iy
.global .align 4 .b8 precalc_xorwow_matrix[102400];
.global .align 4 .b8 precalc_xorwow_offset_matrix[102400];
.global .align 4 .b8 mrg32k3aM1[2304];
.global .align 4 .b8 mrg32k3aM2[2304];
.global .align 4 .b8 mrg32k3aM1SubSeq[2016];
.global .align 4 .b8 mrg32k3aM2SubSeq[2016];
.global .align 4 .b8 mrg32k3aM1Seq[2304];
.global .align 4 .b8 mrg32k3aM2Seq[2304];
.const .align 8 .b8 __cr_lgamma_table[72];

.visible .entry _Z15generate_pointsPfS_iy(
	.param .u64 .ptr .align 1 _Z15generate_pointsPfS_iy_param_0,
	.param .u64 .ptr .align 1 _Z15generate_pointsPfS_iy_param_1,
	.param .u32 _Z15generate_pointsPfS_iy_param_2,
	.param .u64 _Z15generate_pointsPfS_iy_param_3
)
{
	.reg .pred 	%p<14>;
	.reg .b32 	%r<348>;
	.reg .b32 	%f<19>;
	.reg .b64 	%rd<12>;

	ld.param.u32 	%r71, [_Z15generate_pointsPfS_iy_param_2];
	mov.u32 	%r72, %ctaid.x;
	mov.u32 	%r73, %ntid.x;
	mov.u32 	%r74, %tid.x;
	mad.lo.s32 	%r1, %r72, %r73, %r74;
	setp.ge.s32 	%p1, %r1, %r71;
	@%p1 bra 	$L__BB0_17;
	ld.param.u64 	%rd11, [_Z15generate_pointsPfS_iy_param_3];
	cvt.u32.u64 	%r2, %rd11;
	{ .reg .b32 tmp; mov.b64 {tmp, %r3}, %rd11; }
	shr.s32 	%r344, %r1, 31;
	mov.b32 	%r75, 0;
	mov.b32 	%r76, -766435501;
	mul.hi.u32 	%r77, %r76, %r75;
	mov.b32 	%r78, -845247145;
	mul.hi.u32 	%r79, %r78, %r1;
	mul.lo.s32 	%r80, %r1, -845247145;
	xor.b32  	%r81, %r79, %r2;
	xor.b32  	%r82, %r344, %r77;
	xor.b32  	%r83, %r82, %r3;
	add.s32 	%r5, %r2, -1640531527;
	add.s32 	%r6, %r3, -1150833019;
	mul.hi.u32 	%r84, %r76, %r81;
	mul.lo.s32 	%r85, %r81, -766435501;
	mul.hi.u32 	%r86, %r78, %r83;
	mul.lo.s32 	%r87, %r83, -845247145;
	xor.b32  	%r88, %r80, %r86;
	xor.b32  	%r89, %r88, %r5;
	xor.b32  	%r90, %r84, %r6;
	add.s32 	%r7, %r2, 1013904242;
	add.s32 	%r8, %r3, 1993301258;
	mul.hi.u32 	%r91, %r76, %r89;
	mul.lo.s32 	%r92, %r89, -766435501;
	mul.hi.u32 	%r93, %r78, %r90;
	mul.lo.s32 	%r94, %r90, -845247145;
	xor.b32  	%r95, %r87, %r93;
	xor.b32  	%r96, %r95, %r7;
	xor.b32  	%r97, %r85, %r91;
	xor.b32  	%r98, %r97, %r8;
	add.s32 	%r9, %r2, -626627285;
	add.s32 	%r10, %r3, 842468239;
	mul.hi.u32 	%r99, %r76, %r96;
	mul.lo.s32 	%r100, %r96, -766435501;
	mul.hi.u32 	%r101, %r78, %r98;
	mul.lo.s32 	%r102, %r98, -845247145;
	xor.b32  	%r103, %r94, %r101;
	xor.b32  	%r104, %r103, %r9;
	xor.b32  	%r105, %r92, %r99;
	xor.b32  	%r106, %r105, %r10;
	add.s32 	%r107, %r2, 2027808484;
	add.s32 	%r108, %r3, -308364780;
	mul.hi.u32 	%r109, %r76, %r104;
	mul.lo.s32 	%r110, %r104, -766435501;
	mul.hi.u32 	%r111, %r78, %r106;
	mul.lo.s32 	%r112, %r106, -845247145;
	xor.b32  	%r113, %r102, %r111;
	xor.b32  	%r114, %r113, %r107;
	xor.b32  	%r115, %r100, %r109;
	xor.b32  	%r116, %r115, %r108;
	add.s32 	%r11, %r2, 387276957;
	add.s32 	%r12, %r3, -1459197799;
	mul.hi.u32 	%r117, %r76, %r114;
	mul.lo.s32 	%r118, %r114, -766435501;
	mul.hi.u32 	%r119, %r78, %r116;
	mul.lo.s32 	%r120, %r116, -845247145;
	xor.b32  	%r121, %r112, %r119;
	xor.b32  	%r122, %r121, %r11;
	xor.b32  	%r123, %r110, %r117;
	xor.b32  	%r124, %r123, %r12;
	add.s32 	%r13, %r2, -1253254570;
	add.s32 	%r14, %r3, 1684936478;
	mul.hi.u32 	%r125, %r76, %r122;
	mul.lo.s32 	%r126, %r122, -766435501;
	mul.hi.u32 	%r127, %r78, %r124;
	mul.lo.s32 	%r128, %r124, -845247145;
	xor.b32  	%r129, %r120, %r127;
	xor.b32  	%r130, %r129, %r13;
	xor.b32  	%r131, %r118, %r125;
	xor.b32  	%r132, %r131, %r14;
	add.s32 	%r15, %r2, 1401181199;
	add.s32 	%r16, %r3, 534103459;
	mul.hi.u32 	%r133, %r76, %r130;
	mul.lo.s32 	%r134, %r130, -766435501;
	mul.hi.u32 	%r135, %r78, %r132;
	mul.lo.s32 	%r136, %r132, -845247145;
	xor.b32  	%r137, %r128, %r135;
	xor.b32  	%r138, %r137, %r15;
	xor.b32  	%r139, %r126, %r133;
	xor.b32  	%r140, %r139, %r16;
	add.s32 	%r17, %r2, -239350328;
	add.s32 	%r18, %r3, -616729560;
	mul.hi.u32 	%r141, %r76, %r138;
	mul.lo.s32 	%r142, %r138, -766435501;
	mul.hi.u32 	%r143, %r78, %r140;
	mul.lo.s32 	%r144, %r140, -845247145;
	xor.b32  	%r145, %r136, %r143;
	xor.b32  	%r19, %r145, %r17;
	xor.b32  	%r146, %r134, %r141;
	xor.b32  	%r147, %r146, %r18;
	add.s32 	%r20, %r2, -1879881855;
	add.s32 	%r21, %r3, -1767562579;
	mul.hi.u32 	%r148, %r76, %r19;
	mul.hi.u32 	%r149, %r78, %r147;
	mul.lo.s32 	%r342, %r147, -845247145;
	xor.b32  	%r150, %r144, %r149;
	xor.b32  	%r343, %r150, %r20;
	xor.b32  	%r24, %r142, %r148;
	cvt.rn.f32.u32 	%f7, %r343;
	fma.rn.f32 	%f8, %f7, 0f2F800000, 0f2F000000;
	fma.rn.f32 	%f17, %f8, 0f40000000, 0fBF800000;
	cvt.rn.f32.u32 	%f9, %r342;
	fma.rn.f32 	%f10, %f9, 0f2F800000, 0f2F000000;
	fma.rn.f32 	%f18, %f10, 0f40000000, 0fBF800000;
	mul.f32 	%f11, %f18, %f18;
	fma.rn.f32 	%f12, %f17, %f17, %f11;
	setp.leu.f32 	%p2, %f12, 0f3F800000;
	@%p2 bra 	$L__BB0_16;
	mul.lo.s32 	%r340, %r19, -766435501;
	xor.b32  	%r341, %r24, %r21;
	mov.b32 	%r339, 2;
	mov.b32 	%r347, 0;
	mov.u32 	%r346, %r347;
	mov.u32 	%r345, %r1;
$L__BB0_3:
	mov.u32 	%r35, %r339;
	mov.b32 	%r339, 3;
	setp.eq.s32 	%p3, %r35, 1;
	mov.u32 	%r337, %r341;
	mov.u32 	%r338, %r342;
	@%p3 bra 	$L__BB0_15;
	setp.eq.s32 	%p4, %r35, 3;
	@%p4 bra 	$L__BB0_10;
	setp.ne.s32 	%p5, %r35, 2;
	@%p5 bra 	$L__BB0_14;
	add.s32 	%r347, %r347, 1;
	setp.eq.s32 	%p9, %r347, 0;
	@%p9 bra 	$L__BB0_7;
	bra.uni 	$L__BB0_9;
$L__BB0_7:
	add.s32 	%r346, %r346, 1;
	setp.ne.s32 	%p10, %r346, 0;
	@%p10 bra 	$L__BB0_9;
	add.s32 	%r345, %r345, 1;
	setp.eq.s32 	%p11, %r345, 0;
	selp.u32 	%r239, 1, 0, %p11;
	add.s32 	%r344, %r344, %r239;
	mov.b32 	%r346, 0;
$L__BB0_9:
	mov.b32 	%r241, -766435501;
	mul.hi.u32 	%r242, %r241, %r347;
	mul.lo.s32 	%r243, %r347, -766435501;
	mov.b32 	%r244, -845247145;
	mul.hi.u32 	%r245, %r244, %r345;
	mul.lo.s32 	%r246, %r345, -845247145;
	xor.b32  	%r247, %r245, %r2;
	xor.b32  	%r248, %r247, %r346;
	xor.b32  	%r249, %r242, %r3;
	xor.b32  	%r250, %r249, %r344;
	mul.hi.u32 	%r251, %r241, %r248;
	mul.lo.s32 	%r252, %r248, -766435501;
	mul.hi.u32 	%r253, %r244, %r250;
	mul.lo.s32 	%r254, %r250, -845247145;
	xor.b32  	%r255, %r246, %r253;
	xor.b32  	%r256, %r255, %r5;
	xor.b32  	%r257, %r243, %r251;
	xor.b32  	%r258, %r257, %r6;
	mul.hi.u32 	%r259, %r241, %r256;
	mul.lo.s32 	%r260, %r256, -766435501;
	mul.hi.u32 	%r261, %r244, %r258;
	mul.lo.s32 	%r262, %r258, -845247145;
	xor.b32  	%r263, %r254, %r261;
	xor.b32  	%r264, %r263, %r7;
	xor.b32  	%r265, %r252, %r259;
	xor.b32  	%r266, %r265, %r8;
	mul.hi.u32 	%r267, %r241, %r264;
	mul.lo.s32 	%r268, %r264, -766435501;
	mul.hi.u32 	%r269, %r244, %r266;
	mul.lo.s32 	%r270, %r266, -845247145;
	xor.b32  	%r271, %r262, %r269;
	xor.b32  	%r272, %r271, %r9;
	xor.b32  	%r273, %r260, %r267;
	xor.b32  	%r274, %r273, %r10;
	mul.hi.u32 	%r275, %r241, %r272;
	mul.lo.s32 	%r276, %r272, -766435501;
	mul.hi.u32 	%r277, %r244, %r274;
	mul.lo.s32 	%r278, %r274, -845247145;
	xor.b32  	%r279, %r270, %r277;
	add.s32 	%r280, %r2, 2027808484;
	xor.b32  	%r281, %r279, %r280;
	xor.b32  	%r282, %r268, %r275;
	add.s32 	%r283, %r3, -308364780;
	xor.b32  	%r284, %r282, %r283;
	mul.hi.u32 	%r285, %r241, %r281;
	mul.lo.s32 	%r286, %r281, -766435501;
	mul.hi.u32 	%r287, %r244, %r284;
	mul.lo.s32 	%r288, %r284, -845247145;
	xor.b32  	%r289, %r278, %r287;
	xor.b32  	%r290, %r289, %r11;
	xor.b32  	%r291, %r276, %r285;
	xor.b32  	%r292, %r291, %r12;
	mul.hi.u32 	%r293, %r241, %r290;
	mul.lo.s32 	%r294, %r290, -766435501;
	mul.hi.u32 	%r295, %r244, %r292;
	mul.lo.s32 	%r296, %r292, -845247145;
	xor.b32  	%r297, %r288, %r295;
	xor.b32  	%r298, %r297, %r13;
	xor.b32  	%r299, %r286, %r293;
	xor.b32  	%r300, %r299, %r14;
	mul.hi.u32 	%r301, %r241, %r298;
	mul.lo.s32 	%r302, %r298, -766435501;
	mul.hi.u32 	%r303, %r244, %r300;
	mul.lo.s32 	%r304, %r300, -845247145;
	xor.b32  	%r305, %r296, %r303;
	xor.b32  	%r306, %r305, %r15;
	xor.b32  	%r307, %r294, %r301;
	xor.b32  	%r308, %r307, %r16;
	mul.hi.u32 	%r309, %r241, %r306;
	mul.lo.s32 	%r310, %r306, -766435501;
	mul.hi.u32 	%r311, %r244, %r308;
	mul.lo.s32 	%r312, %r308, -845247145;
	xor.b32  	%r313, %r304, %r311;
	xor.b32  	%r314, %r313, %r17;
	xor.b32  	%r315, %r302, %r309;
	xor.b32  	%r316, %r315, %r18;
	mul.hi.u32 	%r317, %r241, %r314;
	mul.lo.s32 	%r56, %r314, -766435501;
	mul.hi.u32 	%r318, %r244, %r316;
	mul.lo.s32 	%r342, %r316, -845247145;
	xor.b32  	%r319, %r312, %r318;
	xor.b32  	%r343, %r319, %r20;
	xor.b32  	%r320, %r310, %r317;
	add.s32 	%r321, %r3, -1767562579;
	xor.b32  	%r59, %r320, %r321;
	mov.b32 	%r339, 0;
	mov.u32 	%r337, %r340;
	mov.u32 	%r338, %r341;
	mov.u32 	%r340, %r56;
	mov.u32 	%r341, %r59;
	bra.uni 	$L__BB0_15;
$L__BB0_10:
	add.s32 	%r347, %r347, 1;
	setp.ne.s32 	%p6, %r347, 0;
	@%p6 bra 	$L__BB0_13;
	add.s32 	%r346, %r346, 1;
	setp.ne.s32 	%p7, %r346, 0;
	@%p7 bra 	$L__BB0_13;
	add.s32 	%r345, %r345, 1;
	setp.eq.s32 	%p8, %r345, 0;
	selp.u32 	%r155, 1, 0, %p8;
	add.s32 	%r344, %r344, %r155;
	mov.b32 	%r346, 0;
$L__BB0_13:
	mov.b32 	%r157, -766435501;
	mul.hi.u32 	%r158, %r157, %r347;
	mul.lo.s32 	%r159, %r347, -766435501;
	mov.b32 	%r160, -845247145;
	mul.hi.u32 	%r161, %r160, %r345;
	mul.lo.s32 	%r162, %r345, -845247145;
	xor.b32  	%r163, %r161, %r2;
	xor.b32  	%r164, %r163, %r346;
	xor.b32  	%r165, %r158, %r3;
	xor.b32  	%r166, %r165, %r344;
	mul.hi.u32 	%r167, %r157, %r164;
	mul.lo.s32 	%r168, %r164, -766435501;
	mul.hi.u32 	%r169, %r160, %r166;
	mul.lo.s32 	%r170, %r166, -845247145;
	xor.b32  	%r171, %r162, %r169;
	xor.b32  	%r172, %r171, %r5;
	xor.b32  	%r173, %r159, %r167;
	xor.b32  	%r174, %r173, %r6;
	mul.hi.u32 	%r175, %r157, %r172;
	mul.lo.s32 	%r176, %r172, -766435501;
	mul.hi.u32 	%r177, %r160, %r174;
	mul.lo.s32 	%r178, %r174, -845247145;
	xor.b32  	%r179, %r170, %r177;
	xor.b32  	%r180, %r179, %r7;
	xor.b32  	%r181, %r168, %r175;
	xor.b32  	%r182, %r181, %r8;
	mul.hi.u32 	%r183, %r157, %r180;
	mul.lo.s32 	%r184, %r180, -766435501;
	mul.hi.u32 	%r185, %r160, %r182;
	mul.lo.s32 	%r186, %r182, -845247145;
	xor.b32  	%r187, %r178, %r185;
	xor.b32  	%r188, %r187, %r9;
	xor.b32  	%r189, %r176, %r183;
	xor.b32  	%r190, %r189, %r10;
	mul.hi.u32 	%r191, %r157, %r188;
	mul.lo.s32 	%r192, %r188, -766435501;
	mul.hi.u32 	%r193, %r160, %r190;
	mul.lo.s32 	%r194, %r190, -845247145;
	xor.b32  	%r195, %r186, %r193;
	add.s32 	%r196, %r2, 2027808484;
	xor.b32  	%r197, %r195, %r196;
	xor.b32  	%r198, %r184, %r191;
	add.s32 	%r199, %r3, -308364780;
	xor.b32  	%r200, %r198, %r199;
	mul.hi.u32 	%r201, %r157, %r197;
	mul.lo.s32 	%r202, %r197, -766435501;
	mul.hi.u32 	%r203, %r160, %r200;
	mul.lo.s32 	%r204, %r200, -845247145;
	xor.b32  	%r205, %r194, %r203;
	xor.b32  	%r206, %r205, %r11;
	xor.b32  	%r207, %r192, %r201;
	xor.b32  	%r208, %r207, %r12;
	mul.hi.u32 	%r209, %r157, %r206;
	mul.lo.s32 	%r210, %r206, -766435501;
	mul.hi.u32 	%r211, %r160, %r208;
	mul.lo.s32 	%r212, %r208, -845247145;
	xor.b32  	%r213, %r204, %r211;
	xor.b32  	%r214, %r213, %r13;
	xor.b32  	%r215, %r202, %r209;
	xor.b32  	%r216, %r215, %r14;
	mul.hi.u32 	%r217, %r157, %r214;
	mul.lo.s32 	%r218, %r214, -766435501;
	mul.hi.u32 	%r219, %r160, %r216;
	mul.lo.s32 	%r220, %r216, -845247145;
	xor.b32  	%r221, %r212, %r219;
	xor.b32  	%r222, %r221, %r15;
	xor.b32  	%r223, %r210, %r217;
	xor.b32  	%r224, %r223, %r16;
	mul.hi.u32 	%r225, %r157, %r222;
	mul.lo.s32 	%r226, %r222, -766435501;
	mul.hi.u32 	%r227, %r160, %r224;
	mul.lo.s32 	%r228, %r224, -845247145;
	xor.b32  	%r229, %r220, %r227;
	xor.b32  	%r230, %r229, %r17;
	xor.b32  	%r231, %r218, %r225;
	xor.b32  	%r232, %r231, %r18;
	mul.hi.u32 	%r233, %r157, %r230;
	mul.lo.s32 	%r44, %r230, -766435501;
	mul.hi.u32 	%r234, %r160, %r232;
	mul.lo.s32 	%r342, %r232, -845247145;
	xor.b32  	%r235, %r228, %r234;
	xor.b32  	%r337, %r235, %r20;
	xor.b32  	%r236, %r226, %r233;
	add.s32 	%r237, %r3, -1767562579;
	xor.b32  	%r341, %r236, %r237;
	mov.b32 	%r339, 1;
	mov.u32 	%r338, %r340;
	mov.u32 	%r340, %r44;
	mov.u32 	%r343, %r337;
	bra.uni 	$L__BB0_15;
$L__BB0_14:
	add.s32 	%r339, %r35, 2;
	setp.eq.s32 	%p12, %r35, 0;
	selp.b32 	%r337, %r342, %r343, %p12;
	mov.u32 	%r338, %r343;
$L__BB0_15:
	cvt.rn.f32.u32 	%f13, %r338;
	fma.rn.f32 	%f17, %f13, 0f2F800000, 0f2F000000;
	cvt.rn.f32.u32 	%f14, %r337;
	fma.rn.f32 	%f18, %f14, 0f2F800000, 0f2F000000;
	mul.f32 	%f15, %f18, %f18;
	fma.rn.f32 	%f16, %f17, %f17, %f15;
	setp.gt.f32 	%p13, %f16, 0f3F800000;
	@%p13 bra 	$L__BB0_3;
$L__BB0_16:
	ld.param.u64 	%rd10, [_Z15generate_pointsPfS_iy_param_1];
	ld.param.u64 	%rd9, [_Z15generate_pointsPfS_iy_param_0];
	cvta.to.global.u64 	%rd4, %rd9;
	mul.wide.s32 	%rd5, %r1, 4;
	add.s64 	%rd6, %rd4, %rd5;
	st.global.f32 	[%rd6], %f17;
	cvta.to.global.u64 	%rd7, %rd10;
	add.s64 	%rd8, %rd7, %rd5;
	st.global.f32 	[%rd8], %f18;
$L__BB0_17:
	ret;

}


// ===== COMPILED SASS (sm_100) =====

	.target	sm_100

	.elftype	@"ET_EXEC"


//--------------------- .note.nv.tkinfo           --------------------------
	.section	.note.nv.tkinfo,"",@"SHT_NOTE"
	.sectionflags	@"SHF_NOTE_NV_TKINFO"
	.tkinfo
        /*0018*/ 	.word	0x00000002
        /*0030*/ 	.string	""
        /*0030*/ 	.string	"ptxas"
        /*0030*/ 	.string	"Cuda compilation tools, release 13.0, V13.0.88"
        /*0030*/ 	.string	"Build cuda_13.0.r13.0/compiler.36424714_0"
        /*0030*/ 	.string	"-arch sm_100 -m 64 "



//--------------------- .note.nv.cuinfo           --------------------------
	.section	.note.nv.cuinfo,"",@"SHT_NOTE"
	.sectionflags	@"SHF_NOTE_NV_CUINFO"
        /*0018*/ 	.short	0x0002
        /*001a*/ 	.short	0x0064
        /*001c*/ 	.short	0x0082
	.zero		2


//--------------------- .nv.info                  --------------------------
	.section	.nv.info,"",@"SHT_CUDA_INFO"
	.align	4


	//----- nvinfo : EIATTR_REGCOUNT
	.align		4
        /*0000*/ 	.byte	0x04, 0x2f
        /*0002*/ 	.short	(.L_10 - .L_9)
	.align		4
.L_9:
        /*0004*/ 	.word	index@(_Z15generate_pointsPfS_iy)
        /*0008*/ 	.word	0x00000014


	//----- nvinfo : EIATTR_FRAME_SIZE
	.align		4
.L_10:
        /*000c*/ 	.byte	0x04, 0x11
        /*000e*/ 	.short	(.L_12 - .L_11)
	.align		4
.L_11:
        /*0010*/ 	.word	index@(_Z15generate_pointsPfS_iy)
        /*0014*/ 	.word	0x00000000


	//----- nvinfo : EIATTR_MIN_STACK_SIZE
	.align		4
.L_12:
        /*0018*/ 	.byte	0x04, 0x12
        /*001a*/ 	.short	(.L_14 - .L_13)
	.align		4
.L_13:
        /*001c*/ 	.word	index@(_Z15generate_pointsPfS_iy)
        /*0020*/ 	.word	0x00000000
.L_14:


//--------------------- .nv.compat                --------------------------
	.section	.nv.compat,"",@"SHT_CUDA_COMPAT_INFO"
	.align	4
        /*0000*/ 	.byte	0x02, 0x09, 0x00, 0x00, 0x02, 0x02, 0x01, 0x00, 0x02, 0x05, 0x05, 0x00, 0x03, 0x07, 0x01, 0x01
        /*0010*/ 	.byte	0x02, 0x03, 0x00, 0x00, 0x02, 0x06, 0x01, 0x00, 0x04, 0x0b, 0x08, 0x00, 0x01, 0x00, 0x00, 0x00
        /*0020*/ 	.byte	0x00, 0x00, 0x00, 0x00


//--------------------- .nv.info._Z15generate_pointsPfS_iy --------------------------
	.section	.nv.info._Z15generate_pointsPfS_iy,"",@"SHT_CUDA_INFO"
	.sectionflags	@""
	.align	4


	//----- nvinfo : EIATTR_CUDA_API_VERSION
	.align		4
        /*0000*/ 	.byte	0x04, 0x37
        /*0002*/ 	.short	(.L_16 - .L_15)
.L_15:
        /*0004*/ 	.word	0x00000082


	//----- nvinfo : EIATTR_KPARAM_INFO
	.align		4
.L_16:
        /*0008*/ 	.byte	0x04, 0x17
        /*000a*/ 	.short	(.L_18 - .L_17)
.L_17:
        /*000c*/ 	.word	0x00000000
        /*0010*/ 	.short	0x0003
        /*0012*/ 	.short	0x0018
        /*0014*/ 	.byte	0x00, 0xf0, 0x21, 0x00


	//----- nvinfo : EIATTR_KPARAM_INFO
	.align		4
.L_18:
        /*0018*/ 	.byte	0x04, 0x17
        /*001a*/ 	.short	(.L_20 - .L_19)
.L_19:
        /*001c*/ 	.word	0x00000000
        /*0020*/ 	.short	0x0002
        /*0022*/ 	.short	0x0010
        /*0024*/ 	.byte	0x00, 0xf0, 0x11, 0x00


	//----- nvinfo : EIATTR_KPARAM_INFO
	.align		4
.L_20:
        /*0028*/ 	.byte	0x04, 0x17
        /*002a*/ 	.short	(.L_22 - .L_21)
.L_21:
        /*002c*/ 	.word	0x00000000
        /*0030*/ 	.short	0x0001
        /*0032*/ 	.short	0x0008
        /*0034*/ 	.byte	0x00, 0xf5, 0x21, 0x00


	//----- nvinfo : EIATTR_KPARAM_INFO
	.align		4
.L_22:
        /*0038*/ 	.byte	0x04, 0x17
        /*003a*/ 	.short	(.L_24 - .L_23)
.L_23:
        /*003c*/ 	.word	0x00000000
        /*0040*/ 	.short	0x0000
        /*0042*/ 	.short	0x0000
        /*0044*/ 	.byte	0x00, 0xf5, 0x21, 0x00


	//----- nvinfo : EIATTR_SPARSE_MMA_MASK
	.align		4
.L_24:
        /*0048*/ 	.byte	0x03, 0x50
        /*004a*/ 	.short	0x0000


	//----- nvinfo : EIATTR_MAXREG_COUNT
	.align		4
        /*004c*/ 	.byte	0x03, 0x1b
        /*004e*/ 	.short	0x00ff


	//----- nvinfo : EIATTR_MERCURY_ISA_VERSION
	.align		4
        /*0050*/ 	.byte	0x03, 0x5f
        /*0052*/ 	.short	0x0101


	//----- nvinfo : EIATTR_VRC_CTA_INIT_COUNT
	.align		4
        /*0054*/ 	.byte	0x02, 0x4a
	.zero		1
	.zero		1


	//----- nvinfo : EIATTR_EXIT_INSTR_OFFSETS
	.align		4
        /*0058*/ 	.byte	0x04, 0x1c
        /*005a*/ 	.short	(.L_26 - .L_25)


	//   ....[0]....
.L_25:
        /*005c*/ 	.word	0x00000070


	//   ....[1]....
        /*0060*/ 	.word	0x00000f90


	//----- nvinfo : EIATTR_CRS_STACK_SIZE
	.align		4
.L_26:
        /*0064*/ 	.byte	0x04, 0x1e
        /*0066*/ 	.short	(.L_28 - .L_27)
.L_27:
        /*0068*/ 	.word	0x00000000


	//----- nvinfo : EIATTR_CBANK_PARAM_SIZE
	.align		4
.L_28:
        /*006c*/ 	.byte	0x03, 0x19
        /*006e*/ 	.short	0x0020


	//----- nvinfo : EIATTR_PARAM_CBANK
	.align		4
        /*0070*/ 	.byte	0x04, 0x0a
        /*0072*/ 	.short	(.L_30 - .L_29)
	.align		4
.L_29:
        /*0074*/ 	.word	index@(.nv.constant0._Z15generate_pointsPfS_iy)
        /*0078*/ 	.short	0x0380
        /*007a*/ 	.short	0x0020


	//----- nvinfo : EIATTR_SW_WAR
	.align		4
.L_30:
        /*007c*/ 	.byte	0x04, 0x36
        /*007e*/ 	.short	(.L_32 - .L_31)
.L_31:
        /*0080*/ 	.word	0x00000008
.L_32:


//--------------------- .nv.callgraph             --------------------------
	.section	.nv.callgraph,"",@"SHT_CUDA_CALLGRAPH"
	.align	4
	.sectionentsize	8
	.align		4
        /*0000*/ 	.word	0x00000000
	.align		4
        /*0004*/ 	.word	0xffffffff
	.align		4
        /*0008*/ 	.word	0x00000000
	.align		4
        /*000c*/ 	.word	0xfffffffe
	.align		4
        /*0010*/ 	.word	0x00000000
	.align		4
        /*0014*/ 	.word	0xfffffffd
	.align		4
        /*0018*/ 	.word	0x00000000
	.align		4
        /*001c*/ 	.word	0xfffffffc


//--------------------- .nv.constant4             --------------------------
	.section	.nv.constant4,"a",@progbits
	.align	8
	.align		8
.nv.constant4:
        /*0000*/ 	.dword	precalc_xorwow_matrix
	.align		8
        /*0008*/ 	.dword	precalc_xorwow_offset_matrix
	.align		8
        /*0010*/ 	.dword	mrg32k3aM1
	.align		8
        /*0018*/ 	.dword	mrg32k3aM2
	.align		8
        /*0020*/ 	.dword	mrg32k3aM1SubSeq
	.align		8
        /*0028*/ 	.dword	mrg32k3aM2SubSeq
	.align		8
        /*0030*/ 	.dword	mrg32k3aM1Seq
	.align		8
        /*0038*/ 	.dword	mrg32k3aM2Seq


//--------------------- .nv.constant3             --------------------------
	.section	.nv.constant3,"a",@progbits
	.align	8
.nv.constant3:
	.type		__cr_lgamma_table,@object
	.size		__cr_lgamma_table,(.L_8 - __cr_lgamma_table)
__cr_lgamma_table:
        /*0000*/ 	.byte	0x00, 0x00, 0x00, 0x00, 0x00, 0x00, 0x00, 0x00, 0x00, 0x00, 0x00, 0x00, 0x00, 0x00, 0x00, 0x00
        /*0010*/ 	.byte	0xef, 0x39, 0xfa, 0xfe, 0x42, 0x2e, 0xe6, 0x3f, 0x02, 0x20, 0x2a, 0xfa, 0x0b, 0xab, 0xfc, 0x3f
        /*0020*/ 	.byte	0xf9, 0x2c, 0x92, 0x7c, 0xa7, 0x6c, 0x09, 0x40, 0xc9, 0x79, 0x44, 0x3c, 0x64, 0x26, 0x13, 0x40
        /*0030*/ 	.byte	0xca, 0x01, 0xcf, 0x3a, 0x27, 0x51, 0x1a, 0x40, 0x30, 0xcc, 0x2d, 0xf3, 0xe1, 0x0c, 0x21, 0x40
        /*0040*/ 	.byte	0x0d, 0xb7, 0xfc, 0x82, 0x8e, 0x35, 0x25, 0x40
.L_8:


//--------------------- .text._Z15generate_pointsPfS_iy --------------------------
	.section	.text._Z15generate_pointsPfS_iy,"ax",@progbits
	.align	128
        .global         _Z15generate_pointsPfS_iy
        .type           _Z15generate_pointsPfS_iy,@function
        .size           _Z15generate_pointsPfS_iy,(.L_x_13 - _Z15generate_pointsPfS_iy)
        .other          _Z15generate_pointsPfS_iy,@"STO_CUDA_ENTRY STV_DEFAULT"
_Z15generate_pointsPfS_iy:
.text._Z15generate_pointsPfS_iy:
[----:B------:R-:W-:Y:S01]  /*0000*/  LDC R1, c[0x0][0x37c] ;  /* 0x0000df00ff017b82 */ /* 0x000fe20000000800 */
[----:B------:R-:W0:Y:S07]  /*0010*/  S2R R3, SR_TID.X ;  /* 0x0000000000037919 */ /* 0x000e2e0000002100 */
[----:B------:R-:W0:Y:S01]  /*0020*/  S2UR UR4, SR_CTAID.X ;  /* 0x00000000000479c3 */ /* 0x000e220000002500 */
[----:B------:R-:W1:Y:S07]  /*0030*/  LDCU UR5, c[0x0][0x390] ;  /* 0x00007200ff0577ac */ /* 0x000e6e0008000800 */
[----:B------:R-:W0:Y:S02]  /*0040*/  LDC R0, c[0x0][0x360] ;  /* 0x0000d800ff007b82 */ /* 0x000e240000000800 */
[----:B0-----:R-:W-:-:S05]  /*0050*/  IMAD R0, R0, UR4, R3 ;  /* 0x0000000400007c24 */ /* 0x001fca000f8e0203 */
[----:B-1----:R-:W-:-:S13]  /*0060*/  ISETP.GE.AND P0, PT, R0, UR5, PT ;  /* 0x0000000500007c0c */ /* 0x002fda000bf06270 */
[----:B------:R-:W-:Y:S05]  /*0070*/  @P0 EXIT ;  /* 0x000000000000094d */ /* 0x000fea0003800000 */
[----:B------:R-:W0:Y:S01]  /*0080*/  LDCU.64 UR4, c[0x0][0x398] ;  /* 0x00007300ff0477ac */ /* 0x000e220008000a00 */
[----:B------:R-:W-:Y:S01]  /*0090*/  SHF.R.S32.HI R2, RZ, 0x1f, R0 ;  /* 0x0000001fff027819 */ /* 0x000fe20000011400 */
[----:B------:R-:W-:Y:S01]  /*00a0*/  IMAD.WIDE.U32 R4, R0, -0x326172a9, RZ ;  /* 0xcd9e8d5700047825 */ /* 0x000fe200078e00ff */
[----:B------:R-:W-:Y:S01]  /*00b0*/  BSSY.RECONVERGENT B2, `(.L_x_0) ;  /* 0x00000e7000027945 */ /* 0x000fe20003800200 */
[----:B------:R-:W1:Y:S02]  /*00c0*/  LDCU.64 UR22, c[0x0][0x358] ;  /* 0x00006b00ff1677ac */ /* 0x000e640008000a00 */
[----:B------:R-:W-:Y:S02]  /*00d0*/  IMAD.MOV.U32 R12, RZ, RZ, 0x2f800000 ;  /* 0x2f800000ff0c7424 */ /* 0x000fe400078e00ff */
[----:B------:R-:W-:Y:S01]  /*00e0*/  IMAD.MOV.U32 R14, RZ, RZ, 0x40000000 ;  /* 0x40000000ff0e7424 */ /* 0x000fe200078e00ff */
[----:B------:R-:W2:Y:S01]  /*00f0*/  LDCU.64 UR24, c[0x0][0x398] ;  /* 0x00007300ff1877ac */ /* 0x000ea20008000a00 */
[----:B0-----:R-:W-:Y:S01]  /*0100*/  LOP3.LUT R6, R2, UR5, RZ, 0x3c, !PT ;  /* 0x0000000502067c12 */ /* 0x001fe2000f8e3cff */
[----:B------:R-:W-:-:S02]  /*0110*/  UIADD3 UR6, UPT, UPT, UR4, -0x61c88647, URZ ;  /* 0x9e3779b904067890 */ /* 0x000fc4000fffe0ff */
[----:B------:R-:W-:Y:S01]  /*0120*/  LOP3.LUT R5, R5, UR4, RZ, 0x3c, !PT ;  /* 0x0000000405057c12 */ /* 0x000fe2000f8e3cff */
[----:B------:R-:W-:Y:S01]  /*0130*/  UIADD3 UR7, UPT, UPT, UR5, -0x4498517b, URZ ;  /* 0xbb67ae8505077890 */ /* 0x000fe2000fffe0ff */
[----:B------:R-:W-:Y:S01]  /*0140*/  IMAD.WIDE.U32 R6, R6, -0x326172a9, RZ ;  /* 0xcd9e8d5706067825 */ /* 0x000fe200078e00ff */
[----:B------:R-:W-:Y:S02]  /*0150*/  UIADD3 UR9, UPT, UPT, UR5, 0x76cf5d0a, URZ ;  /* 0x76cf5d0a05097890 */ /* 0x000fe4000fffe0ff */
[----:B------:R-:W-:Y:S02]  /*0160*/  UIADD3 UR8, UPT, UPT, UR4, 0x3c6ef372, URZ ;  /* 0x3c6ef37204087890 */ /* 0x000fe4000fffe0ff */
[----:B------:R-:W-:Y:S01]  /*0170*/  LOP3.LUT R8, R4, UR6, R7, 0x96, !PT ;  /* 0x0000000604087c12 */ /* 0x000fe2000f8e9607 */
[----:B------:R-:W-:Y:S01]  /*0180*/  IMAD.WIDE.U32 R4, R5, -0x2daee0ad, RZ ;  /* 0xd2511f5305047825 */ /* 0x000fe200078e00ff */
[----:B------:R-:W-:Y:S02]  /*0190*/  UIADD3 UR10, UPT, UPT, UR4, -0x255992d5, URZ ;  /* 0xdaa66d2b040a7890 */ /* 0x000fe4000fffe0ff */
[----:B------:R-:W-:Y:S01]  /*01a0*/  UIADD3 UR11, UPT, UPT, UR5, 0x32370b8f, URZ ;  /* 0x32370b8f050b7890 */ /* 0x000fe2000fffe0ff */
[----:B------:R-:W-:Y:S01]  /*01b0*/  IMAD.WIDE.U32 R8, R8, -0x2daee0ad, RZ ;  /* 0xd2511f5308087825 */ /* 0x000fe200078e00ff */
[----:B------:R-:W-:Y:S01]  /*01c0*/  LOP3.LUT R5, R5, UR7, RZ, 0x3c, !PT ;  /* 0x0000000705057c12 */ /* 0x000fe2000f8e3cff */
[----:B------:R-:W-:-:S02]  /*01d0*/  UIADD3 UR12, UPT, UPT, UR5, -0x126145ec, URZ ;  /* 0xed9eba14050c7890 */ /* 0x000fc4000fffe0ff */
[----:B------:R-:W-:Y:S01]  /*01e0*/  UIADD3 UR13, UPT, UPT, UR4, 0x1715609d, URZ ;  /* 0x1715609d040d7890 */ /* 0x000fe2000fffe0ff */
[----:B------:R-:W-:Y:S01]  /*01f0*/  LOP3.LUT R10, R4, UR9, R9, 0x96, !PT ;  /* 0x00000009040a7c12 */ /* 0x000fe2000f8e9609 */
[----:B------:R-:W-:Y:S01]  /*0200*/  IMAD.WIDE.U32 R4, R5, -0x326172a9, RZ ;  /* 0xcd9e8d5705047825 */ /* 0x000fe200078e00ff */
[----:B------:R-:W-:Y:S02]  /*0210*/  UIADD3 UR15, UPT, UPT, UR5, 0x646e171e, URZ ;  /* 0x646e171e050f7890 */ /* 0x000fe4000fffe0ff */
[----:B------:R-:W-:Y:S01]  /*0220*/  UIADD3 UR14, UPT, UPT, UR4, -0x4ab325aa, URZ ;  /* 0xb54cda56040e7890 */ /* 0x000fe2000fffe0ff */
[----:B------:R-:W-:Y:S01]  /*0230*/  IMAD.WIDE.U32 R10, R10, -0x326172a9, RZ ;  /* 0xcd9e8d570a0a7825 */ /* 0x000fe200078e00ff */
[----:B------:R-:W-:Y:S01]  /*0240*/  LOP3.LUT R5, R6, UR8, R5, 0x96, !PT ;  /* 0x0000000806057c12 */ /* 0x000fe2000f8e9605 */
[----:B------:R-:W-:Y:S02]  /*0250*/  UIADD3 UR16, UPT, UPT, UR4, 0x5384540f, URZ ;  /* 0x5384540f04107890 */ /* 0x000fe4000fffe0ff */
[----:B------:R-:W-:Y:S01]  /*0260*/  UIADD3 UR17, UPT, UPT, UR5, 0x1fd5c5a3, URZ ;  /* 0x1fd5c5a305117890 */ /* 0x000fe2000fffe0ff */
[----:B------:R-:W-:Y:S01]  /*0270*/  LOP3.LUT R6, R4, UR10, R11, 0x96, !PT ;  /* 0x0000000a04067c12 */ /* 0x000fe2000f8e960b */
[----:B------:R-:W-:Y:S01]  /*0280*/  IMAD.WIDE.U32 R4, R5, -0x2daee0ad, RZ ;  /* 0xd2511f5305047825 */ /* 0x000fe200078e00ff */
[----:B------:R-:W-:-:S02]  /*0290*/  UIADD3 UR18, UPT, UPT, UR5, -0x24c28bd8, URZ ;  /* 0xdb3d742805127890 */ /* 0x000fc4000fffe0ff */
[----:B------:R-:W-:Y:S01]  /*02a0*/  UIADD3 UR19, UPT, UPT, UR4, -0x700cb87f, URZ ;  /* 0x8ff3478104137890 */ /* 0x000fe2000fffe0ff */
[----:B------:R-:W-:Y:S01]  /*02b0*/  IMAD.WIDE.U32 R6, R6, -0x2daee0ad, RZ ;  /* 0xd2511f5306067825 */ /* 0x000fe200078e00ff */
[----:B------:R-:W-:-:S04]  /*02c0*/  LOP3.LUT R5, R8, UR11, R5, 0x96, !PT ;  /* 0x0000000b08057c12 */ /* 0x000fc8000f8e9605 */
[----:B------:R-:W-:Y:S01]  /*02d0*/  LOP3.LUT R8, R4, UR12, R7, 0x96, !PT ;  /* 0x0000000c04087c12 */ /* 0x000fe2000f8e9607 */
[----:B------:R-:W-:Y:S01]  /*02e0*/  UIADD3 UR12, UPT, UPT, UR4, 0x78dde6e4, URZ ;  /* 0x78dde6e4040c7890 */ /* 0x000fe2000fffe0ff */
[----:B------:R-:W-:Y:S01]  /*02f0*/  IMAD.WIDE.U32 R4, R5, -0x326172a9, RZ ;  /* 0xcd9e8d5705047825 */ /* 0x000fe200078e00ff */
[----:B------:R-:W-:-:S03]  /*0300*/  UIADD3 UR4, UPT, UPT, UR4, -0xe443238, URZ ;  /* 0xf1bbcdc804047890 */ /* 0x000fc6000fffe0ff */
[----:B------:R-:W-:Y:S01]  /*0310*/  IMAD.WIDE.U32 R8, R8, -0x326172a9, RZ ;  /* 0xcd9e8d5708087825 */ /* 0x000fe200078e00ff */
[----:B------:R-:W-:Y:S01]  /*0320*/  LOP3.LUT R5, R10, UR12, R5, 0x96, !PT ;  /* 0x0000000c0a057c12 */ /* 0x000fe2000f8e9605 */
[----:B------:R-:W-:-:S03]  /*0330*/  UIADD3 UR12, UPT, UPT, UR5, -0x56f99767, URZ ;  /* 0xa9066899050c7890 */ /* 0x000fc6000fffe0ff */
[----:B------:R-:W-:Y:S01]  /*0340*/  LOP3.LUT R10, R4, UR13, R9, 0x96, !PT ;  /* 0x0000000d040a7c12 */ /* 0x000fe2000f8e9609 */
[----:B------:R-:W-:-:S04]  /*0350*/  IMAD.WIDE.U32 R4, R5, -0x2daee0ad, RZ ;  /* 0xd2511f5305047825 */ /* 0x000fc800078e00ff */
[----:B------:R-:W-:Y:S01]  /*0360*/  IMAD.WIDE.U32 R10, R10, -0x2daee0ad, RZ ;  /* 0xd2511f530a0a7825 */ /* 0x000fe200078e00ff */
[----:B------:R-:W-:-:S04]  /*0370*/  LOP3.LUT R5, R6, UR12, R5, 0x96, !PT ;  /* 0x0000000c06057c12 */ /* 0x000fc8000f8e9605 */
        /* <DEDUP_REMOVED lines=12> */
[----:B------:R-:W-:Y:S02]  /*0440*/  LOP3.LUT R7, R10, UR19, R9, 0x96, !PT ;  /* 0x000000130a077c12 */ /* 0x000fe4000f8e9609 */
[----:B------:R-:W-:Y:S02]  /*0450*/  I2FP.F32.U32 R10, R8 ;  /* 0x00000008000a7245 */ /* 0x000fe40000201000 */
[----:B------:R-:W-:-:S03]  /*0460*/  I2FP.F32.U32 R3, R7 ;  /* 0x0000000700037245 */ /* 0x000fc60000201000 */
[-C--:B------:R-:W-:Y:S02]  /*0470*/  FFMA R10, R10, R12.reuse, 1.1641532182693481445e-10 ;  /* 0x2f0000000a0a7423 */ /* 0x080fe4000000000c */
[----:B------:R-:W-:Y:S02]  /*0480*/  FFMA R3, R3, R12, 1.1641532182693481445e-10 ;  /* 0x2f00000003037423 */ /* 0x000fe4000000000c */
[-C--:B------:R-:W-:Y:S02]  /*0490*/  FFMA R13, R10, R14.reuse, -1 ;  /* 0xbf8000000a0d7423 */ /* 0x080fe4000000000e */
[----:B------:R-:W-:Y:S02]  /*04a0*/  FFMA R10, R3, R14, -1 ;  /* 0xbf800000030a7423 */ /* 0x000fe4000000000e */
[----:B------:R-:W-:-:S04]  /*04b0*/  FMUL R3, R13, R13 ;  /* 0x0000000d0d037220 */ /* 0x000fc80000400000 */
[----:B------:R-:W-:-:S05]  /*04c0*/  FFMA R3, R10, R10, R3 ;  /* 0x0000000a0a037223 */ /* 0x000fca0000000003 */
[----:B------:R-:W-:-:S13]  /*04d0*/  FSETP.GT.AND P0, PT, R3, 1, PT ;  /* 0x3f8000000300780b */ /* 0x000fda0003f04000 */
[----:B-12---:R-:W-:Y:S05]  /*04e0*/  @!P0 BRA `(.L_x_1) ;  /* 0x00000008008c8947 */ /* 0x006fea0003800000 */
[----:B------:R-:W-:Y:S01]  /*04f0*/  UIADD3 UR20, UPT, UPT, UR5, -0x695add53, URZ ;  /* 0x96a522ad05147890 */ /* 0x000fe2000fffe0ff */
[----:B------:R-:W-:Y:S01]  /*0500*/  IMAD.HI.U32 R3, R6, -0x2daee0ad, RZ ;  /* 0xd2511f5306037827 */ /* 0x000fe200078e00ff */
[----:B------:R-:W-:Y:S01]  /*0510*/  BSSY.RECONVERGENT B1, `(.L_x_2) ;  /* 0x000009f000017945 */ /* 0x000fe20003800200 */
[----:B------:R-:W-:Y:S02]  /*0520*/  MOV R12, R8 ;  /* 0x00000008000c7202 */ /* 0x000fe40000000f00 */
[----:B------:R-:W-:Y:S01]  /*0530*/  IMAD.MOV.U32 R13, RZ, RZ, R7 ;  /* 0x000000ffff0d7224 */ /* 0x000fe200078e0007 */
[----:B------:R-:W-:Y:S01]  /*0540*/  LOP3.LUT R3, R4, UR20, R3, 0x96, !PT ;  /* 0x0000001404037c12 */ /* 0x000fe2000f8e9603 */
[----:B------:R-:W-:Y:S02]  /*0550*/  HFMA2 R7, -RZ, RZ, 0, 0 ;  /* 0x00000000ff077431 */ /* 0x000fe400000001ff */
[----:B------:R-:W-:Y:S02]  /*0560*/  IMAD R4, R6, -0x2daee0ad, RZ ;  /* 0xd2511f5306047824 */ /* 0x000fe400078e02ff */
[----:B------:R-:W-:-:S02]  /*0570*/  IMAD.MOV.U32 R8, RZ, RZ, 0x2 ;  /* 0x00000002ff087424 */ /* 0x000fc400078e00ff */
[----:B------:R-:W-:Y:S02]  /*0580*/  IMAD.MOV.U32 R5, RZ, RZ, RZ ;  /* 0x000000ffff057224 */ /* 0x000fe400078e00ff */
[----:B------:R-:W-:-:S07]  /*0590*/  IMAD.MOV.U32 R6, RZ, RZ, R0 ;  /* 0x000000ffff067224 */ /* 0x000fce00078e0000 */
.L_x_11:
[----:B------:R-:W-:Y:S01]  /*05a0*/  ISETP.NE.AND P0, PT, R8, 0x1, PT ;  /* 0x000000010800780c */ /* 0x000fe20003f05270 */
[----:B------:R-:W-:Y:S01]  /*05b0*/  BSSY.RECONVERGENT B0, `(.L_x_3) ;  /* 0x000008b000007945 */ /* 0x000fe20003800200 */
[----:B------:R-:W-:Y:S01]  /*05c0*/  MOV R10, R8 ;  /* 0x00000008000a7202 */ /* 0x000fe20000000f00 */
[----:B------:R-:W-:Y:S01]  /*05d0*/  IMAD.MOV.U32 R11, RZ, RZ, R3 ;  /* 0x000000ffff0b7224 */ /* 0x000fe200078e0003 */
[----:B------:R-:W-:Y:S01]  /*05e0*/  MOV R9, R12 ;  /* 0x0000000c00097202 */ /* 0x000fe20000000f00 */
[----:B------:R-:W-:-:S08]  /*05f0*/  IMAD.MOV.U32 R8, RZ, RZ, 0x3 ;  /* 0x00000003ff087424 */ /* 0x000fd000078e00ff */
[----:B------:R-:W-:Y:S05]  /*0600*/  @!P0 BRA `(.L_x_4) ;  /* 0x0000000800148947 */ /* 0x000fea0003800000 */
[----:B------:R-:W-:-:S13]  /*0610*/  ISETP.NE.AND P0, PT, R10, 0x3, PT ;  /* 0x000000030a00780c */ /* 0x000fda0003f05270 */
[----:B------:R-:W-:Y:S05]  /*0620*/  @!P0 BRA `(.L_x_5) ;  /* 0x0000000400188947 */ /* 0x000fea0003800000 */
[----:B------:R-:W-:-:S13]  /*0630*/  ISETP.NE.AND P0, PT, R10, 0x2, PT ;  /* 0x000000020a00780c */ /* 0x000fda0003f05270 */
[----:B------:R-:W-:Y:S05]  /*0640*/  @P0 BRA `(.L_x_6) ;  /* 0x0000000000fc0947 */ /* 0x000fea0003800000 */
[----:B------:R-:W-:Y:S01]  /*0650*/  IADD3 R7, PT, PT, R7, 0x1, RZ ;  /* 0x0000000107077810 */ /* 0x000fe20007ffe0ff */
[----:B------:R-:W-:Y:S03]  /*0660*/  BSSY.RECONVERGENT B3, `(.L_x_7) ;  /* 0x000000c000037945 */ /* 0x000fe60003800200 */
[C---:B------:R-:W-:Y:S01]  /*0670*/  ISETP.NE.AND P0, PT, R7.reuse, RZ, PT ;  /* 0x000000ff0700720c */ /* 0x040fe20003f05270 */
[----:B------:R-:W-:-:S12]  /*0680*/  IMAD.WIDE.U32 R12, R7, -0x2daee0ad, RZ ;  /* 0xd2511f53070c7825 */ /* 0x000fd800078e00ff */
[----:B------:R-:W-:Y:S05]  /*0690*/  @P0 BRA `(.L_x_8) ;  /* 0x0000000000200947 */ /* 0x000fea0003800000 */
[----:B------:R-:W-:-:S05]  /*06a0*/  VIADD R5, R5, 0x1 ;  /* 0x0000000105057836 */ /* 0x000fca0000000000 */
[----:B------:R-:W-:-:S13]  /*06b0*/  ISETP.NE.AND P0, PT, R5, RZ, PT ;  /* 0x000000ff0500720c */ /* 0x000fda0003f05270 */
[----:B------:R-:W-:Y:S01]  /*06c0*/  @!P0 IADD3 R6, PT, PT, R6, 0x1, RZ ;  /* 0x0000000106068810 */ /* 0x000fe20007ffe0ff */
[----:B------:R-:W-:Y:S02]  /*06d0*/  @!P0 VIADD R8, R2, 0x1 ;  /* 0x0000000102088836 */ /* 0x000fe40000000000 */
[----:B------:R-:W-:Y:S01]  /*06e0*/  @!P0 IMAD.MOV.U32 R5, RZ, RZ, RZ ;  /* 0x000000ffff058224 */ /* 0x000fe200078e00ff */
[----:B------:R-:W-:-:S13]  /*06f0*/  ISETP.NE.AND P1, PT, R6, RZ, !P0 ;  /* 0x000000ff0600720c */ /* 0x000fda0004725270 */
[----:B------:R-:W-:-:S04]  /*0700*/  @P1 IADD3 R8, PT, PT, R2, RZ, RZ ;  /* 0x000000ff02081210 */ /* 0x000fc80007ffe0ff */
[----:B------:R-:W-:-:S07]  /*0710*/  @!P0 MOV R2, R8 ;  /* 0x0000000800028202 */ /* 0x000fce0000000f00 */
.L_x_8:
[----:B------:R-:W-:Y:S05]  /*0720*/  BSYNC.RECONVERGENT B3 ;  /* 0x0000000000037941 */ /* 0x000fea0003800200 */
.L_x_7:
[----:B------:R-:W-:Y:S01]  /*0730*/  IMAD.WIDE.U32 R14, R6, -0x326172a9, RZ ;  /* 0xcd9e8d57060e7825 */ /* 0x000fe200078e00ff */
[----:B------:R-:W-:Y:S01]  /*0740*/  LOP3.LUT R8, R2, UR25, R13, 0x96, !PT ;  /* 0x0000001902087c12 */ /* 0x000fe2000f8e960d */
[----:B------:R-:W-:Y:S02]  /*0750*/  UIADD3 UR21, UPT, UPT, UR25, -0x126145ec, URZ ;  /* 0xed9eba1419157890 */ /* 0x000fe4000fffe0ff */
[----:B------:R-:W-:Y:S02]  /*0760*/  UIADD3 UR20, UPT, UPT, UR24, 0x78dde6e4, URZ ;  /* 0x78dde6e418147890 */ /* 0x000fe4000fffe0ff */
        /* <DEDUP_REMOVED lines=17> */
[----:B------:R-:W-:Y:S01]  /*0880*/  IMAD.WIDE.U32 R8, R9, -0x326172a9, RZ ;  /* 0xcd9e8d5709087825 */ /* 0x000fe200078e00ff */
[----:B------:R-:W-:-:S03]  /*0890*/  UIADD3 UR20, UPT, UPT, UR25, -0x695add53, URZ ;  /* 0x96a522ad19147890 */ /* 0x000fc6000fffe0ff */
        /* <DEDUP_REMOVED lines=13> */
[----:B------:R-:W-:Y:S02]  /*0970*/  LOP3.LUT R14, R16, UR18, R9, 0x96, !PT ;  /* 0x00000012100e7c12 */ /* 0x000fe4000f8e9609 */
[----:B------:R-:W-:Y:S02]  /*0980*/  MOV R9, R3 ;  /* 0x0000000300097202 */ /* 0x000fe40000000f00 */
[----:B------:R-:W-:Y:S01]  /*0990*/  LOP3.LUT R10, R10, UR4, R13, 0x96, !PT ;  /* 0x000000040a0a7c12 */ /* 0x000fe2000f8e960d */
[----:B------:R-:W-:-:S04]  /*09a0*/  IMAD.WIDE.U32 R14, R14, -0x326172a9, RZ ;  /* 0xcd9e8d570e0e7825 */ /* 0x000fc800078e00ff */
[----:B------:R-:W-:Y:S01]  /*09b0*/  IMAD.WIDE.U32 R10, R10, -0x2daee0ad, RZ ;  /* 0xd2511f530a0a7825 */ /* 0x000fe200078e00ff */
[----:B------:R-:W-:-:S03]  /*09c0*/  LOP3.LUT R13, R12, UR19, R15, 0x96, !PT ;  /* 0x000000130c0d7c12 */ /* 0x000fc6000f8e960f */
[----:B------:R-:W-:Y:S01]  /*09d0*/  IMAD.MOV.U32 R12, RZ, RZ, R14 ;  /* 0x000000ffff0c7224 */ /* 0x000fe200078e000e */
[----:B------:R-:W-:Y:S01]  /*09e0*/  LOP3.LUT R14, R8, UR20, R11, 0x96, !PT ;  /* 0x00000014080e7c12 */ /* 0x000fe2000f8e960b */
[----:B------:R-:W-:Y:S01]  /*09f0*/  IMAD.MOV.U32 R8, RZ, RZ, RZ ;  /* 0x000000ffff087224 */ /* 0x000fe200078e00ff */
[----:B------:R-:W-:Y:S01]  /*0a00*/  MOV R11, R4 ;  /* 0x00000004000b7202 */ /* 0x000fe20000000f00 */
[----:B------:R-:W-:Y:S01]  /*0a10*/  IMAD.MOV.U32 R4, RZ, RZ, R10 ;  /* 0x000000ffff047224 */ /* 0x000fe200078e000a */
[----:B------:R-:W-:Y:S01]  /*0a20*/  MOV R3, R14 ;  /* 0x0000000e00037202 */ /* 0x000fe20000000f00 */
[----:B------:R-:W-:Y:S06]  /*0a30*/  BRA `(.L_x_4) ;  /* 0x0000000400087947 */ /* 0x000fec0003800000 */
.L_x_6:
[C---:B------:R-:W-:Y:S01]  /*0a40*/  ISETP.NE.AND P0, PT, R10.reuse, RZ, PT ;  /* 0x000000ff0a00720c */ /* 0x040fe20003f05270 */
[----:B------:R-:W-:Y:S01]  /*0a50*/  VIADD R8, R10, 0x2 ;  /* 0x000000020a087836 */ /* 0x000fe20000000000 */
[-C--:B------:R-:W-:Y:S02]  /*0a60*/  MOV R9, R13.reuse ;  /* 0x0000000d00097202 */ /* 0x080fe40000000f00 */
[----:B------:R-:W-:Y:S01]  /*0a70*/  SEL R11, R12, R13, !P0 ;  /* 0x0000000d0c0b7207 */ /* 0x000fe20004000000 */
[----:B------:R-:W-:Y:S08]  /*0a80*/  BRA `(.L_x_4) ;  /* 0x0000000000f47947 */ /* 0x000ff00003800000 */
.L_x_5:
[----:B------:R-:W-:Y:S01]  /*0a90*/  VIADD R7, R7, 0x1 ;  /* 0x0000000107077836 */ /* 0x000fe20000000000 */
[----:B------:R-:W-:Y:S03]  /*0aa0*/  BSSY.RECONVERGENT B3, `(.L_x_9) ;  /* 0x000000c000037945 */ /* 0x000fe60003800200 */
[C---:B------:R-:W-:Y:S01]  /*0ab0*/  IMAD.WIDE.U32 R10, R7.reuse, -0x2daee0ad, RZ ;  /* 0xd2511f53070a7825 */ /* 0x040fe200078e00ff */
[----:B------:R-:W-:-:S13]  /*0ac0*/  ISETP.NE.AND P0, PT, R7, RZ, PT ;  /* 0x000000ff0700720c */ /* 0x000fda0003f05270 */
[----:B------:R-:W-:Y:S05]  /*0ad0*/  @P0 BRA `(.L_x_10) ;  /* 0x0000000000200947 */ /* 0x000fea0003800000 */
[----:B------:R-:W-:-:S04]  /*0ae0*/  IADD3 R5, PT, PT, R5, 0x1, RZ ;  /* 0x0000000105057810 */ /* 0x000fc80007ffe0ff */
[----:B------:R-:W-:-:S13]  /*0af0*/  ISETP.NE.AND P0, PT, R5, RZ, PT ;  /* 0x000000ff0500720c */ /* 0x000fda0003f05270 */
[----:B------:R-:W-:Y:S01]  /*0b00*/  @!P0 VIADD R6, R6, 0x1 ;  /* 0x0000000106068836 */ /* 0x000fe20000000000 */
[----:B------:R-:W-:Y:S02]  /*0b10*/  @!P0 IADD3 R3, PT, PT, R2, 0x1, RZ ;  /* 0x0000000102038810 */ /* 0x000fe40007ffe0ff */
[----:B------:R-:W-:Y:S02]  /*0b20*/  @!P0 MOV R5, RZ ;  /* 0x000000ff00058202 */ /* 0x000fe40000000f00 */
[----:B------:R-:W-:-:S13]  /*0b30*/  ISETP.NE.AND P1, PT, R6, RZ, !P0 ;  /* 0x000000ff0600720c */ /* 0x000fda0004725270 */
[----:B------:R-:W-:-:S04]  /*0b40*/  @P1 IMAD.MOV R3, RZ, RZ, R2 ;  /* 0x000000ffff031224 */ /* 0x000fc800078e0202 */
[----:B------:R-:W-:-:S07]  /*0b50*/  @!P0 IMAD.MOV.U32 R2, RZ, RZ, R3 ;  /* 0x000000ffff028224 */ /* 0x000fce00078e0003 */
.L_x_10:
[----:B------:R-:W-:Y:S05]  /*0b60*/  BSYNC.RECONVERGENT B3 ;  /* 0x0000000000037941 */ /* 0x000fea0003800200 */
.L_x_9:
        /* <DEDUP_REMOVED lines=43> */
[----:B------:R-:W-:Y:S01]  /*0e20*/  IMAD.MOV.U32 R9, RZ, RZ, R4 ;  /* 0x000000ffff097224 */ /* 0x000fe200078e0004 */
[----:B------:R-:W-:Y:S01]  /*0e30*/  MOV R4, R8 ;  /* 0x0000000800047202 */ /* 0x000fe20000000f00 */
[----:B------:R-:W-:Y:S01]  /*0e40*/  IMAD.MOV.U32 R8, RZ, RZ, 0x1 ;  /* 0x00000001ff087424 */ /* 0x000fe200078e00ff */
[----:B------:R-:W-:-:S07]  /*0e50*/  MOV R13, R11 ;  /* 0x0000000b000d7202 */ /* 0x000fce0000000f00 */
.L_x_4:
[----:B------:R-:W-:Y:S05]  /*0e60*/  BSYNC.RECONVERGENT B0 ;  /* 0x0000000000007941 */ /* 0x000fea0003800200 */
.L_x_3:
[----:B------:R-:W-:Y:S01]  /*0e70*/  I2FP.F32.U32 R10, R11 ;  /* 0x0000000b000a7245 */ /* 0x000fe20000201000 */
[----:B------:R-:W-:Y:S01]  /*0e80*/  IMAD.MOV.U32 R14, RZ, RZ, 0x2f800000 ;  /* 0x2f800000ff0e7424 */ /* 0x000fe200078e00ff */
[----:B------:R-:W-:-:S03]  /*0e90*/  I2FP.F32.U32 R9, R9 ;  /* 0x0000000900097245 */ /* 0x000fc60000201000 */
[-C--:B------:R-:W-:Y:S02]  /*0ea0*/  FFMA R11, R10, R14.reuse, 1.1641532182693481445e-10 ;  /* 0x2f0000000a0b7423 */ /* 0x080fe4000000000e */
[----:B------:R-:W-:Y:S02]  /*0eb0*/  FFMA R10, R9, R14, 1.1641532182693481445e-10 ;  /* 0x2f000000090a7423 */ /* 0x000fe4000000000e */
[----:B------:R-:W-:-:S04]  /*0ec0*/  FMUL R9, R11, R11 ;  /* 0x0000000b0b097220 */ /* 0x000fc80000400000 */
[----:B------:R-:W-:-:S05]  /*0ed0*/  FFMA R9, R10, R10, R9 ;  /* 0x0000000a0a097223 */ /* 0x000fca0000000009 */
[----:B------:R-:W-:-:S13]  /*0ee0*/  FSETP.GT.AND P0, PT, R9, 1, PT ;  /* 0x3f8000000900780b */ /* 0x000fda0003f04000 */
[----:B------:R-:W-:Y:S05]  /*0ef0*/  @P0 BRA `(.L_x_11) ;  /* 0xfffffff400a80947 */ /* 0x000fea000383ffff */
[----:B------:R-:W-:Y:S05]  /*0f00*/  BSYNC.RECONVERGENT B1 ;  /* 0x0000000000017941 */ /* 0x000fea0003800200 */
.L_x_2:
[----:B------:R-:W-:-:S07]  /*0f10*/  MOV R13, R11 ;  /* 0x0000000b000d7202 */ /* 0x000fce0000000f00 */
.L_x_1:
[----:B------:R-:W-:Y:S05]  /*0f20*/  BSYNC.RECONVERGENT B2 ;  /* 0x0000000000027941 */ /* 0x000fea0003800200 */
.L_x_0:
[----:B------:R-:W0:Y:S08]  /*0f30*/  LDC.64 R2, c[0x0][0x380] ;  /* 0x0000e000ff027b82 */ /* 0x000e300000000a00 */
[----:B------:R-:W1:Y:S01]  /*0f40*/  LDC.64 R4, c[0x0][0x388] ;  /* 0x0000e200ff047b82 */ /* 0x000e620000000a00 */
[----:B0-----:R-:W-:-:S05]  /*0f50*/  IMAD.WIDE R2, R0, 0x4, R2 ;  /* 0x0000000400027825 */ /* 0x001fca00078e0202 */
[----:B------:R-:W-:Y:S01]  /*0f60*/  STG.E desc[UR22][R2.64], R10 ;  /* 0x0000000a02007986 */ /* 0x000fe2000c101916 */
[----:B-1----:R-:W-:-:S05]  /*0f70*/  IMAD.WIDE R4, R0, 0x4, R4 ;  /* 0x0000000400047825 */ /* 0x002fca00078e0204 */
[----:B------:R-:W-:Y:S01]  /*0f80*/  STG.E desc[UR22][R4.64], R13 ;  /* 0x0000000d04007986 */ /* 0x000fe2000c101916 */
[----:B------:R-:W-:Y:S05]  /*0f90*/  EXIT ;  /* 0x000000000000794d */ /* 0x000fea0003800000 */
.L_x_12:
[----:B------:R-:W-:-:S00]  /*0fa0*/  BRA `(.L_x_12) ;  /* 0xfffffffc00fc7947 */ /* 0x000fc0000383ffff */
[----:B------:R-:W-:-:S00]  /*0fb0*/  NOP ;  /* 0x0000000000007918 */ /* 0x000fc00000000000 */
        /* <DEDUP_REMOVED lines=12> */
.L_x_13:


//--------------------- .nv.global.init           --------------------------
	.section	.nv.global.init,"aw",@progbits
	.align	4
.nv.global.init:
	.type		mrg32k3aM1SubSeq,@object
	.size		mrg32k3aM1SubSeq,(mrg32k3aM2SubSeq - mrg32k3aM1SubSeq)
mrg32k3aM1SubSeq:
        /*0000*/ 	.byte	0x0b, 0xcc, 0xee, 0x04, 0x73, 0x29, 0x8b, 0x6f, 0xf6, 0x53, 0x03, 0xf6, 0x23, 0xf6, 0xea, 0xda
        /* <DEDUP_REMOVED lines=125> */
	.type		mrg32k3aM2SubSeq,@object
	.size		mrg32k3aM2SubSeq,(mrg32k3aM1 - mrg32k3aM2SubSeq)
mrg32k3aM2SubSeq:
        /* <DEDUP_REMOVED lines=126> */
	.type		mrg32k3aM1,@object
	.size		mrg32k3aM1,(mrg32k3aM1Seq - mrg32k3aM1)
mrg32k3aM1:
        /* <DEDUP_REMOVED lines=144> */
	.type		mrg32k3aM1Seq,@object
	.size		mrg32k3aM1Seq,(mrg32k3aM2 - mrg32k3aM1Seq)
mrg32k3aM1Seq:
        /* <DEDUP_REMOVED lines=144> */
	.type		mrg32k3aM2,@object
	.size		mrg32k3aM2,(mrg32k3aM2Seq - mrg32k3aM2)
mrg32k3aM2:
        /* <DEDUP_REMOVED lines=144> */
	.type		mrg32k3aM2Seq,@object
	.size		mrg32k3aM2Seq,(precalc_xorwow_matrix - mrg32k3aM2Seq)
mrg32k3aM2Seq:
        /* <DEDUP_REMOVED lines=144> */
	.type		precalc_xorwow_matrix,@object
	.size		precalc_xorwow_matrix,(precalc_xorwow_offset_matrix - precalc_xorwow_matrix)
precalc_xorwow_matrix:
        /* <DEDUP_REMOVED lines=6400> */
	.type		precalc_xorwow_offset_matrix,@object
	.size		precalc_xorwow_offset_matrix,(.L_1 - precalc_xorwow_offset_matrix)
precalc_xorwow_offset_matrix:
        /* <DEDUP_REMOVED lines=6400> */
.L_1:


//--------------------- .nv.shared.reserved.0     --------------------------
	.section	.nv.shared.reserved.0,"aw",@nobits
	.weak		__nv_reservedSMEM_offset_0_alias
	.size		__nv_reservedSMEM_offset_0_alias, 0, 64
	.other		__nv_reservedSMEM_offset_0_alias,@"STO_CUDA_RESERVED_SHARED STV_DEFAULT"
__nv_reservedSMEM_offset_0_alias:
	.zero		0
	.zero		64


//--------------------- .nv.constant0._Z15generate_pointsPfS_iy --------------------------
	.section	.nv.constant0._Z15generate_pointsPfS_iy,"a",@progbits
	.sectionflags	@""
	.align	4
.nv.constant0._Z15generate_pointsPfS_iy:
	.zero		928


//--------------------- SYMBOLS --------------------------

	.type		.nv.reservedSmem.offset0,@object
	.size		.nv.reservedSmem.offset0,0x4
